//
// Generated by NVIDIA NVVM Compiler
//
// Compiler Build ID: CL-36424714
// Cuda compilation tools, release 13.0, V13.0.88
// Based on NVVM 20.0.0
//

.version 9.0
.target sm_100
.address_size 64

	// .globl	_Z9vectorAddPiS_S_

.visible .entry _Z9vectorAddPiS_S_(
	.param .u64 .ptr .align 1 _Z9vectorAddPiS_S__param_0,
	.param .u64 .ptr .align 1 _Z9vectorAddPiS_S__param_1,
	.param .u64 .ptr .align 1 _Z9vectorAddPiS_S__param_2
)
{
	.reg .pred 	%p<2>;
	.reg .b32 	%r<8>;
	.reg .b64 	%rd<11>;

	ld.param.u64 	%rd1, [_Z9vectorAddPiS_S__param_0];
	ld.param.u64 	%rd2, [_Z9vectorAddPiS_S__param_1];
	ld.param.u64 	%rd3, [_Z9vectorAddPiS_S__param_2];
	mov.u32 	%r2, %ctaid.x;
	mov.u32 	%r3, %ntid.x;
	mov.u32 	%r4, %tid.x;
	mad.lo.s32 	%r1, %r2, %r3, %r4;
	setp.gt.s32 	%p1, %r1, 99;
	@%p1 bra 	$L__BB0_2;
	cvta.to.global.u64 	%rd4, %rd1;
	cvta.to.global.u64 	%rd5, %rd2;
	cvta.to.global.u64 	%rd6, %rd3;
	mul.wide.s32 	%rd7, %r1, 4;
	add.s64 	%rd8, %rd4, %rd7;
	ld.global.u32 	%r5, [%rd8];
	add.s64 	%rd9, %rd5, %rd7;
	ld.global.u32 	%r6, [%rd9];
	add.s32 	%r7, %r6, %r5;
	add.s64 	%rd10, %rd6, %rd7;
	st.global.u32 	[%rd10], %r7;
$L__BB0_2:
	ret;

}


// ===== COMPILED SASS (sm_100) =====

	.target	sm_100

	.elftype	@"ET_EXEC"


//--------------------- .note.nv.tkinfo           --------------------------
	.section	.note.nv.tkinfo,"",@"SHT_NOTE"
	.sectionflags	@"SHF_NOTE_NV_TKINFO"
	.tkinfo
        /*0018*/ 	.word	0x00000002
        /*0030*/ 	.string	""
        /*0030*/ 	.string	"ptxas"
        /*0030*/ 	.string	"Cuda compilation tools, release 13.0, V13.0.88"
        /*0030*/ 	.string	"Build cuda_13.0.r13.0/compiler.36424714_0"
        /*0030*/ 	.string	"-arch sm_100 -m 64 "



//--------------------- .note.nv.cuinfo           --------------------------
	.section	.note.nv.cuinfo,"",@"SHT_NOTE"
	.sectionflags	@"SHF_NOTE_NV_CUINFO"
        /*0018*/ 	.short	0x0002
        /*001a*/ 	.short	0x0064
        /*001c*/ 	.short	0x0082
	.zero		2


//--------------------- .nv.info                  --------------------------
	.section	.nv.info,"",@"SHT_CUDA_INFO"
	.align	4


	//----- nvinfo : EIATTR_REGCOUNT
	.align		4
        /*0000*/ 	.byte	0x04, 0x2f
        /*0002*/ 	.short	(.L_1 - .L_0)
	.align		4
.L_0:
        /*0004*/ 	.word	index@(_Z9vectorAddPiS_S_)
        /*0008*/ 	.word	0x0000000c


	//----- nvinfo : EIATTR_FRAME_SIZE
	.align		4
.L_1:
        /*000c*/ 	.byte	0x04, 0x11
        /*000e*/ 	.short	(.L_3 - .L_2)
	.align		4
.L_2:
        /*0010*/ 	.word	index@(_Z9vectorAddPiS_S_)
        /*0014*/ 	.word	0x00000000


	//----- nvinfo : EIATTR_MIN_STACK_SIZE
	.align		4
.L_3:
        /*0018*/ 	.byte	0x04, 0x12
        /*001a*/ 	.short	(.L_5 - .L_4)
	.align		4
.L_4:
        /*001c*/ 	.word	index@(_Z9vectorAddPiS_S_)
        /*0020*/ 	.word	0x00000000
.L_5:


//--------------------- .nv.compat                --------------------------
	.section	.nv.compat,"",@"SHT_CUDA_COMPAT_INFO"
	.align	4
        /*0000*/ 	.byte	0x02, 0x09, 0x00, 0x00, 0x02, 0x02, 0x01, 0x00, 0x02, 0x05, 0x05, 0x00, 0x03, 0x07, 0x01, 0x01
        /*0010*/ 	.byte	0x02, 0x03, 0x00, 0x00, 0x02, 0x06, 0x01, 0x00, 0x04, 0x0b, 0x08, 0x00, 0x09, 0x00, 0x00, 0x00
        /*0020*/ 	.byte	0x00, 0x00, 0x00, 0x00


//--------------------- .nv.info._Z9vectorAddPiS_S_ --------------------------
	.section	.nv.info._Z9vectorAddPiS_S_,"",@"SHT_CUDA_INFO"
	.sectionflags	@""
	.align	4


	//----- nvinfo : EIATTR_CUDA_API_VERSION
	.align		4
        /*0000*/ 	.byte	0x04, 0x37
        /*0002*/ 	.short	(.L_7 - .L_6)
.L_6:
        /*0004*/ 	.word	0x00000082


	//----- nvinfo : EIATTR_KPARAM_INFO
	.align		4
.L_7:
        /*0008*/ 	.byte	0x04, 0x17
        /*000a*/ 	.short	(.L_9 - .L_8)
.L_8:
        /*000c*/ 	.word	0x00000000
        /*0010*/ 	.short	0x0002
        /*0012*/ 	.short	0x0010
        /*0014*/ 	.byte	0x00, 0xf5, 0x21, 0x00


	//----- nvinfo : EIATTR_KPARAM_INFO
	.align		4
.L_9:
        /*0018*/ 	.byte	0x04, 0x17
        /*001a*/ 	.short	(.L_11 - .L_10)
.L_10:
        /*001c*/ 	.word	0x00000000
        /*0020*/ 	.short	0x0001
        /*0022*/ 	.short	0x0008
        /*0024*/ 	.byte	0x00, 0xf5, 0x21, 0x00


	//----- nvinfo : EIATTR_KPARAM_INFO
	.align		4
.L_11:
        /*0028*/ 	.byte	0x04, 0x17
        /*002a*/ 	.short	(.L_13 - .L_12)
.L_12:
        /*002c*/ 	.word	0x00000000
        /*0030*/ 	.short	0x0000
        /*0032*/ 	.short	0x0000
        /*0034*/ 	.byte	0x00, 0xf5, 0x21, 0x00


	//----- nvinfo : EIATTR_SPARSE_MMA_MASK
	.align		4
.L_13:
        /*0038*/ 	.byte	0x03, 0x50
        /*003a*/ 	.short	0x0000


	//----- nvinfo : EIATTR_MAXREG_COUNT
	.align		4
        /*003c*/ 	.byte	0x03, 0x1b
        /*003e*/ 	.short	0x00ff


	//----- nvinfo : EIATTR_MERCURY_ISA_VERSION
	.align		4
        /*0040*/ 	.byte	0x03, 0x5f
        /*0042*/ 	.short	0x0101


	//----- nvinfo : EIATTR_VRC_CTA_INIT_COUNT
	.align		4
        /*0044*/ 	.byte	0x02, 0x4a
	.zero		1
	.zero		1


	//----- nvinfo : EIATTR_EXIT_INSTR_OFFSETS
	.align		4
        /*0048*/ 	.byte	0x04, 0x1c
        /*004a*/ 	.short	(.L_15 - .L_14)


	//   ....[0]....
.L_14:
        /*004c*/ 	.word	0x00000060


	//   ....[1]....
        /*0050*/ 	.word	0x00000120


	//----- nvinfo : EIATTR_CBANK_PARAM_SIZE
	.align		4
.L_15:
        /*0054*/ 	.byte	0x03, 0x19
        /*0056*/ 	.short	0x0018


	//----- nvinfo : EIATTR_PARAM_CBANK
	.align		4
        /*0058*/ 	.byte	0x04, 0x0a
        /*005a*/ 	.short	(.L_17 - .L_16)
	.align		4
.L_16:
        /*005c*/ 	.word	index@(.nv.constant0._Z9vectorAddPiS_S_)
        /*0060*/ 	.short	0x0380
        /*0062*/ 	.short	0x0018


	//----- nvinfo : EIATTR_SW_WAR
	.align		4
.L_17:
        /*0064*/ 	.byte	0x04, 0x36
        /*0066*/ 	.short	(.L_19 - .L_18)
.L_18:
        /*0068*/ 	.word	0x00000008
.L_19:


//--------------------- .nv.callgraph             --------------------------
	.section	.nv.callgraph,"",@"SHT_CUDA_CALLGRAPH"
	.align	4
	.sectionentsize	8
	.align		4
        /*0000*/ 	.word	0x00000000
	.align		4
        /*0004*/ 	.word	0xffffffff
	.align		4
        /*0008*/ 	.word	0x00000000
	.align		4
        /*000c*/ 	.word	0xfffffffe
	.align		4
        /*0010*/ 	.word	0x00000000
	.align		4
        /*0014*/ 	.word	0xfffffffd
	.align		4
        /*0018*/ 	.word	0x00000000
	.align		4
        /*001c*/ 	.word	0xfffffffc


//--------------------- .text._Z9vectorAddPiS_S_  --------------------------
	.section	.text._Z9vectorAddPiS_S_,"ax",@progbits
	.align	128
        .global         _Z9vectorAddPiS_S_
        .type           _Z9vectorAddPiS_S_,@function
        .size           _Z9vectorAddPiS_S_,(.L_x_1 - _Z9vectorAddPiS_S_)
        .other          _Z9vectorAddPiS_S_,@"STO_CUDA_ENTRY STV_DEFAULT"
_Z9vectorAddPiS_S_:
.text._Z9vectorAddPiS_S_:
[----:B------:R-:W-:Y:S01]  /*0000*/  LDC R1, c[0x0][0x37c] ;  /* 0x0000df00ff017b82 */ /* 0x000fe20000000800 */
[----:B------:R-:W0:Y:S07]  /*0010*/  S2R R0, SR_TID.X ;  /* 0x0000000000007919 */ /* 0x000e2e0000002100 */
[----:B------:R-:W0:Y:S08]  /*0020*/  S2UR UR4, SR_CTAID.X ;  /* 0x00000000000479c3 */ /* 0x000e300000002500 */
[----:B------:R-:W0:Y:S02]  /*0030*/  LDC R9, c[0x0][0x360] ;  /* 0x0000d800ff097b82 */ /* 0x000e240000000800 */
[----:B0-----:R-:W-:-:S05]  /*0040*/  IMAD R9, R9, UR4, R0 ;  /* 0x0000000409097c24 */ /* 0x001fca000f8e0200 */
[----:B------:R-:W-:-:S13]  /*0050*/  ISETP.GT.AND P0, PT, R9, 0x63, PT ;  /* 0x000000630900780c */ /* 0x000fda0003f04270 */
[----:B------:R-:W-:Y:S05]  /*0060*/  @P0 EXIT ;  /* 0x000000000000094d */ /* 0x000fea0003800000 */
[----:B------:R-:W0:Y:S01]  /*0070*/  LDC.64 R2, c[0x0][0x380] ;  /* 0x0000e000ff027b82 */ /* 0x000e220000000a00 */
[----:B------:R-:W1:Y:S07]  /*0080*/  LDCU.64 UR4, c[0x0][0x358] ;  /* 0x00006b00ff0477ac */ /* 0x000e6e0008000a00 */
[----:B------:R-:W2:Y:S08]  /*0090*/  LDC.64 R4, c[0x0][0x388] ;  /* 0x0000e200ff047b82 */ /* 0x000eb00000000a00 */
[----:B------:R-:W3:Y:S01]  /*00a0*/  LDC.64 R6, c[0x0][0x390] ;  /* 0x0000e400ff067b82 */ /* 0x000ee20000000a00 */
[----:B0-----:R-:W-:-:S06]  /*00b0*/  IMAD.WIDE R2, R9, 0x4, R2 ;  /* 0x0000000409027825 */ /* 0x001fcc00078e0202 */
[----:B-1----:R-:W4:Y:S01]  /*00c0*/  LDG.E R2, desc[UR4][R2.64] ;  /* 0x0000000402027981 */ /* 0x002f22000c1e1900 */
[----:B--2---:R-:W-:-:S06]  /*00d0*/  IMAD.WIDE R4, R9, 0x4, R4 ;  /* 0x0000000409047825 */ /* 0x004fcc00078e0204 */
[----:B------:R-:W4:Y:S01]  /*00e0*/  LDG.E R5, desc[UR4][R4.64] ;  /* 0x0000000404057981 */ /* 0x000f22000c1e1900 */
[----:B---3--:R-:W-:Y:S01]  /*00f0*/  IMAD.WIDE R6, R9, 0x4, R6 ;  /* 0x0000000409067825 */ /* 0x008fe200078e0206 */
[----:B----4-:R-:W-:-:S05]  /*0100*/  IADD3 R9, PT, PT, R2, R5, RZ ;  /* 0x0000000502097210 */ /* 0x010fca0007ffe0ff */
[----:B------:R-:W-:Y:S01]  /*0110*/  STG.E desc[UR4][R6.64], R9 ;  /* 0x0000000906007986 */ /* 0x000fe2000c101904 */
[----:B------:R-:W-:Y:S05]  /*0120*/  EXIT ;  /* 0x000000000000794d */ /* 0x000fea0003800000 */
.L_x_0:
[----:B------:R-:W-:-:S00]  /*0130*/  BRA `(.L_x_0) ;  /* 0xfffffffc00fc7947 */ /* 0x000fc0000383ffff */
[----:B------:R-:W-:-:S00]  /*0140*/  NOP ;  /* 0x0000000000007918 */ /* 0x000fc00000000000 */
        /* <DEDUP_REMOVED lines=11> */
.L_x_1:


//--------------------- .nv.shared.reserved.0     --------------------------
	.section	.nv.shared.reserved.0,"aw",@nobits
	.weak		__nv_reservedSMEM_offset_0_alias
	.size		__nv_reservedSMEM_offset_0_alias, 0, 64
	.other		__nv_reservedSMEM_offset_0_alias,@"STO_CUDA_RESERVED_SHARED STV_DEFAULT"
__nv_reservedSMEM_offset_0_alias:
	.zero		0
	.zero		64


//--------------------- .nv.constant0._Z9vectorAddPiS_S_ --------------------------
	.section	.nv.constant0._Z9vectorAddPiS_S_,"a",@progbits
	.sectionflags	@""
	.align	4
.nv.constant0._Z9vectorAddPiS_S_:
	.zero		920


//--------------------- SYMBOLS --------------------------

	.type		.nv.reservedSmem.offset0,@object
	.size		.nv.reservedSmem.offset0,0x4
